//
// Generated by NVIDIA NVVM Compiler
//
// Compiler Build ID: CL-36424714
// Cuda compilation tools, release 13.0, V13.0.88
// Based on NVVM 20.0.0
//

.version 9.0
.target sm_100
.address_size 64

	// .globl	_Z23matrixMultiSharedKernelPfS_S_iii
// _ZZ23matrixMultiSharedKernelPfS_S_iiiE6a_smem has been demoted
// _ZZ23matrixMultiSharedKernelPfS_S_iiiE6b_smem has been demoted

.visible .entry _Z23matrixMultiSharedKernelPfS_S_iii(
	.param .u64 .ptr .align 1 _Z23matrixMultiSharedKernelPfS_S_iii_param_0,
	.param .u64 .ptr .align 1 _Z23matrixMultiSharedKernelPfS_S_iii_param_1,
	.param .u64 .ptr .align 1 _Z23matrixMultiSharedKernelPfS_S_iii_param_2,
	.param .u32 _Z23matrixMultiSharedKernelPfS_S_iii_param_3,
	.param .u32 _Z23matrixMultiSharedKernelPfS_S_iii_param_4,
	.param .u32 _Z23matrixMultiSharedKernelPfS_S_iii_param_5
)
{
	.reg .pred 	%p<12>;
	.reg .b32 	%r<47>;
	.reg .b32 	%f<108>;
	.reg .b64 	%rd<13>;
	// demoted variable
	.shared .align 4 .b8 _ZZ23matrixMultiSharedKernelPfS_S_iiiE6a_smem[4096];
	// demoted variable
	.shared .align 4 .b8 _ZZ23matrixMultiSharedKernelPfS_S_iiiE6b_smem[4096];
	ld.param.u64 	%rd5, [_Z23matrixMultiSharedKernelPfS_S_iii_param_0];
	ld.param.u64 	%rd6, [_Z23matrixMultiSharedKernelPfS_S_iii_param_1];
	ld.param.u64 	%rd4, [_Z23matrixMultiSharedKernelPfS_S_iii_param_2];
	ld.param.u32 	%r23, [_Z23matrixMultiSharedKernelPfS_S_iii_param_3];
	ld.param.u32 	%r24, [_Z23matrixMultiSharedKernelPfS_S_iii_param_4];
	ld.param.u32 	%r25, [_Z23matrixMultiSharedKernelPfS_S_iii_param_5];
	cvta.to.global.u64 	%rd1, %rd6;
	cvta.to.global.u64 	%rd2, %rd5;
	mov.u32 	%r44, %tid.y;
	mov.u32 	%r42, %tid.x;
	mov.u32 	%r27, %ctaid.y;
	mov.u32 	%r28, %ctaid.x;
	shl.b32 	%r29, %r27, 5;
	add.s32 	%r3, %r29, %r44;
	shl.b32 	%r30, %r28, 5;
	add.s32 	%r4, %r30, %r42;
	neg.s32 	%r31, %r25;
	shr.u32 	%r32, %r31, 5;
	neg.s32 	%r33, %r32;
	add.s32 	%r34, %r25, 31;
	shr.u32 	%r35, %r34, 5;
	shl.b32 	%r36, %r44, 7;
	mov.u32 	%r37, _ZZ23matrixMultiSharedKernelPfS_S_iiiE6a_smem;
	add.s32 	%r5, %r37, %r36;
	shl.b32 	%r38, %r42, 2;
	add.s32 	%r6, %r5, %r38;
	mov.u32 	%r39, _ZZ23matrixMultiSharedKernelPfS_S_iiiE6b_smem;
	add.s32 	%r8, %r39, %r38;
	add.s32 	%r7, %r8, %r36;
	setp.lt.s32 	%p1, %r25, 0;
	selp.b32 	%r9, %r33, %r35, %p1;
	mad.lo.s32 	%r40, %r44, %r25, %r42;
	add.s32 	%r45, %r40, %r30;
	shl.b32 	%r11, %r25, 5;
	mad.lo.s32 	%r43, %r24, %r3, %r42;
	mov.b32 	%r46, 0;
	mov.f32 	%f105, 0f00000000;
$L__BB0_1:
	mul.wide.s32 	%rd7, %r43, 4;
	add.s64 	%rd3, %rd2, %rd7;
	setp.ge.s32 	%p2, %r46, %r9;
	@%p2 bra 	$L__BB0_7;
	setp.ge.s32 	%p6, %r3, %r23;
	setp.ge.s32 	%p7, %r42, %r24;
	mov.f32 	%f106, 0f00000000;
	or.pred  	%p8, %p6, %p7;
	@%p8 bra 	$L__BB0_4;
	ld.global.f32 	%f106, [%rd3];
$L__BB0_4:
	setp.ge.s32 	%p9, %r4, %r25;
	st.shared.f32 	[%r6], %f106;
	setp.ge.s32 	%p10, %r44, %r24;
	mov.f32 	%f107, 0f00000000;
	or.pred  	%p11, %p10, %p9;
	@%p11 bra 	$L__BB0_6;
	mul.wide.s32 	%rd11, %r45, 4;
	add.s64 	%rd12, %rd1, %rd11;
	ld.global.f32 	%f107, [%rd12];
$L__BB0_6:
	st.shared.f32 	[%r7], %f107;
	bar.sync 	0;
	ld.shared.f32 	%f10, [%r5];
	ld.shared.f32 	%f11, [%r8];
	fma.rn.f32 	%f12, %f10, %f11, %f105;
	ld.shared.f32 	%f13, [%r5+4];
	ld.shared.f32 	%f14, [%r8+128];
	fma.rn.f32 	%f15, %f13, %f14, %f12;
	ld.shared.f32 	%f16, [%r5+8];
	ld.shared.f32 	%f17, [%r8+256];
	fma.rn.f32 	%f18, %f16, %f17, %f15;
	ld.shared.f32 	%f19, [%r5+12];
	ld.shared.f32 	%f20, [%r8+384];
	fma.rn.f32 	%f21, %f19, %f20, %f18;
	ld.shared.f32 	%f22, [%r5+16];
	ld.shared.f32 	%f23, [%r8+512];
	fma.rn.f32 	%f24, %f22, %f23, %f21;
	ld.shared.f32 	%f25, [%r5+20];
	ld.shared.f32 	%f26, [%r8+640];
	fma.rn.f32 	%f27, %f25, %f26, %f24;
	ld.shared.f32 	%f28, [%r5+24];
	ld.shared.f32 	%f29, [%r8+768];
	fma.rn.f32 	%f30, %f28, %f29, %f27;
	ld.shared.f32 	%f31, [%r5+28];
	ld.shared.f32 	%f32, [%r8+896];
	fma.rn.f32 	%f33, %f31, %f32, %f30;
	ld.shared.f32 	%f34, [%r5+32];
	ld.shared.f32 	%f35, [%r8+1024];
	fma.rn.f32 	%f36, %f34, %f35, %f33;
	ld.shared.f32 	%f37, [%r5+36];
	ld.shared.f32 	%f38, [%r8+1152];
	fma.rn.f32 	%f39, %f37, %f38, %f36;
	ld.shared.f32 	%f40, [%r5+40];
	ld.shared.f32 	%f41, [%r8+1280];
	fma.rn.f32 	%f42, %f40, %f41, %f39;
	ld.shared.f32 	%f43, [%r5+44];
	ld.shared.f32 	%f44, [%r8+1408];
	fma.rn.f32 	%f45, %f43, %f44, %f42;
	ld.shared.f32 	%f46, [%r5+48];
	ld.shared.f32 	%f47, [%r8+1536];
	fma.rn.f32 	%f48, %f46, %f47, %f45;
	ld.shared.f32 	%f49, [%r5+52];
	ld.shared.f32 	%f50, [%r8+1664];
	fma.rn.f32 	%f51, %f49, %f50, %f48;
	ld.shared.f32 	%f52, [%r5+56];
	ld.shared.f32 	%f53, [%r8+1792];
	fma.rn.f32 	%f54, %f52, %f53, %f51;
	ld.shared.f32 	%f55, [%r5+60];
	ld.shared.f32 	%f56, [%r8+1920];
	fma.rn.f32 	%f57, %f55, %f56, %f54;
	ld.shared.f32 	%f58, [%r5+64];
	ld.shared.f32 	%f59, [%r8+2048];
	fma.rn.f32 	%f60, %f58, %f59, %f57;
	ld.shared.f32 	%f61, [%r5+68];
	ld.shared.f32 	%f62, [%r8+2176];
	fma.rn.f32 	%f63, %f61, %f62, %f60;
	ld.shared.f32 	%f64, [%r5+72];
	ld.shared.f32 	%f65, [%r8+2304];
	fma.rn.f32 	%f66, %f64, %f65, %f63;
	ld.shared.f32 	%f67, [%r5+76];
	ld.shared.f32 	%f68, [%r8+2432];
	fma.rn.f32 	%f69, %f67, %f68, %f66;
	ld.shared.f32 	%f70, [%r5+80];
	ld.shared.f32 	%f71, [%r8+2560];
	fma.rn.f32 	%f72, %f70, %f71, %f69;
	ld.shared.f32 	%f73, [%r5+84];
	ld.shared.f32 	%f74, [%r8+2688];
	fma.rn.f32 	%f75, %f73, %f74, %f72;
	ld.shared.f32 	%f76, [%r5+88];
	ld.shared.f32 	%f77, [%r8+2816];
	fma.rn.f32 	%f78, %f76, %f77, %f75;
	ld.shared.f32 	%f79, [%r5+92];
	ld.shared.f32 	%f80, [%r8+2944];
	fma.rn.f32 	%f81, %f79, %f80, %f78;
	ld.shared.f32 	%f82, [%r5+96];
	ld.shared.f32 	%f83, [%r8+3072];
	fma.rn.f32 	%f84, %f82, %f83, %f81;
	ld.shared.f32 	%f85, [%r5+100];
	ld.shared.f32 	%f86, [%r8+3200];
	fma.rn.f32 	%f87, %f85, %f86, %f84;
	ld.shared.f32 	%f88, [%r5+104];
	ld.shared.f32 	%f89, [%r8+3328];
	fma.rn.f32 	%f90, %f88, %f89, %f87;
	ld.shared.f32 	%f91, [%r5+108];
	ld.shared.f32 	%f92, [%r8+3456];
	fma.rn.f32 	%f93, %f91, %f92, %f90;
	ld.shared.f32 	%f94, [%r5+112];
	ld.shared.f32 	%f95, [%r8+3584];
	fma.rn.f32 	%f96, %f94, %f95, %f93;
	ld.shared.f32 	%f97, [%r5+116];
	ld.shared.f32 	%f98, [%r8+3712];
	fma.rn.f32 	%f99, %f97, %f98, %f96;
	ld.shared.f32 	%f100, [%r5+120];
	ld.shared.f32 	%f101, [%r8+3840];
	fma.rn.f32 	%f102, %f100, %f101, %f99;
	ld.shared.f32 	%f103, [%r5+124];
	ld.shared.f32 	%f104, [%r8+3968];
	fma.rn.f32 	%f105, %f103, %f104, %f102;
	bar.sync 	0;
	add.s32 	%r46, %r46, 1;
	add.s32 	%r45, %r45, %r11;
	add.s32 	%r44, %r44, 32;
	add.s32 	%r43, %r43, 32;
	add.s32 	%r42, %r42, 32;
	bra.uni 	$L__BB0_1;
$L__BB0_7:
	setp.ge.s32 	%p3, %r4, %r25;
	setp.ge.s32 	%p4, %r3, %r23;
	or.pred  	%p5, %p4, %p3;
	@%p5 bra 	$L__BB0_9;
	mad.lo.s32 	%r41, %r25, %r3, %r4;
	cvta.to.global.u64 	%rd8, %rd4;
	mul.wide.u32 	%rd9, %r41, 4;
	add.s64 	%rd10, %rd8, %rd9;
	st.global.f32 	[%rd10], %f105;
$L__BB0_9:
	ret;

}


// ===== COMPILED SASS (sm_100) =====

	.target	sm_100

	.elftype	@"ET_EXEC"


//--------------------- .note.nv.tkinfo           --------------------------
	.section	.note.nv.tkinfo,"",@"SHT_NOTE"
	.sectionflags	@"SHF_NOTE_NV_TKINFO"
	.tkinfo
        /*0018*/ 	.word	0x00000002
        /*0030*/ 	.string	""
        /*0030*/ 	.string	"ptxas"
        /*0030*/ 	.string	"Cuda compilation tools, release 13.0, V13.0.88"
        /*0030*/ 	.string	"Build cuda_13.0.r13.0/compiler.36424714_0"
        /*0030*/ 	.string	"-arch sm_100 -m 64 "



//--------------------- .note.nv.cuinfo           --------------------------
	.section	.note.nv.cuinfo,"",@"SHT_NOTE"
	.sectionflags	@"SHF_NOTE_NV_CUINFO"
        /*0018*/ 	.short	0x0002
        /*001a*/ 	.short	0x0064
        /*001c*/ 	.short	0x0082
	.zero		2


//--------------------- .nv.info                  --------------------------
	.section	.nv.info,"",@"SHT_CUDA_INFO"
	.align	4


	//----- nvinfo : EIATTR_REGCOUNT
	.align		4
        /*0000*/ 	.byte	0x04, 0x2f
        /*0002*/ 	.short	(.L_1 - .L_0)
	.align		4
.L_0:
        /*0004*/ 	.word	index@(_Z23matrixMultiSharedKernelPfS_S_iii)
        /*0008*/ 	.word	0x00000020


	//----- nvinfo : EIATTR_FRAME_SIZE
	.align		4
.L_1:
        /*000c*/ 	.byte	0x04, 0x11
        /*000e*/ 	.short	(.L_3 - .L_2)
	.align		4
.L_2:
        /*0010*/ 	.word	index@(_Z23matrixMultiSharedKernelPfS_S_iii)
        /*0014*/ 	.word	0x00000000


	//----- nvinfo : EIATTR_MIN_STACK_SIZE
	.align		4
.L_3:
        /*0018*/ 	.byte	0x04, 0x12
        /*001a*/ 	.short	(.L_5 - .L_4)
	.align		4
.L_4:
        /*001c*/ 	.word	index@(_Z23matrixMultiSharedKernelPfS_S_iii)
        /*0020*/ 	.word	0x00000000
.L_5:


//--------------------- .nv.compat                --------------------------
	.section	.nv.compat,"",@"SHT_CUDA_COMPAT_INFO"
	.align	4
        /*0000*/ 	.byte	0x02, 0x09, 0x00, 0x00, 0x02, 0x02, 0x01, 0x00, 0x02, 0x05, 0x05, 0x00, 0x03, 0x07, 0x01, 0x01
        /*0010*/ 	.byte	0x02, 0x03, 0x00, 0x00, 0x02, 0x06, 0x01, 0x00, 0x04, 0x0b, 0x08, 0x00, 0x09, 0x00, 0x00, 0x00
        /*0020*/ 	.byte	0x00, 0x00, 0x00, 0x00


//--------------------- .nv.info._Z23matrixMultiSharedKernelPfS_S_iii --------------------------
	.section	.nv.info._Z23matrixMultiSharedKernelPfS_S_iii,"",@"SHT_CUDA_INFO"
	.sectionflags	@""
	.align	4


	//----- nvinfo : EIATTR_CUDA_API_VERSION
	.align		4
        /*0000*/ 	.byte	0x04, 0x37
        /*0002*/ 	.short	(.L_7 - .L_6)
.L_6:
        /*0004*/ 	.word	0x00000082


	//----- nvinfo : EIATTR_KPARAM_INFO
	.align		4
.L_7:
        /*0008*/ 	.byte	0x04, 0x17
        /*000a*/ 	.short	(.L_9 - .L_8)
.L_8:
        /*000c*/ 	.word	0x00000000
        /*0010*/ 	.short	0x0005
        /*0012*/ 	.short	0x0020
        /*0014*/ 	.byte	0x00, 0xf0, 0x11, 0x00


	//----- nvinfo : EIATTR_KPARAM_INFO
	.align		4
.L_9:
        /*0018*/ 	.byte	0x04, 0x17
        /*001a*/ 	.short	(.L_11 - .L_10)
.L_10:
        /*001c*/ 	.word	0x00000000
        /*0020*/ 	.short	0x0004
        /*0022*/ 	.short	0x001c
        /*0024*/ 	.byte	0x00, 0xf0, 0x11, 0x00


	//----- nvinfo : EIATTR_KPARAM_INFO
	.align		4
.L_11:
        /*0028*/ 	.byte	0x04, 0x17
        /*002a*/ 	.short	(.L_13 - .L_12)
.L_12:
        /*002c*/ 	.word	0x00000000
        /*0030*/ 	.short	0x0003
        /*0032*/ 	.short	0x0018
        /*0034*/ 	.byte	0x00, 0xf0, 0x11, 0x00


	//----- nvinfo : EIATTR_KPARAM_INFO
	.align		4
.L_13:
        /*0038*/ 	.byte	0x04, 0x17
        /*003a*/ 	.short	(.L_15 - .L_14)
.L_14:
        /*003c*/ 	.word	0x00000000
        /*0040*/ 	.short	0x0002
        /*0042*/ 	.short	0x0010
        /*0044*/ 	.byte	0x00, 0xf5, 0x21, 0x00


	//----- nvinfo : EIATTR_KPARAM_INFO
	.align		4
.L_15:
        /*0048*/ 	.byte	0x04, 0x17
        /*004a*/ 	.short	(.L_17 - .L_16)
.L_16:
        /*004c*/ 	.word	0x00000000
        /*0050*/ 	.short	0x0001
        /*0052*/ 	.short	0x0008
        /*0054*/ 	.byte	0x00, 0xf5, 0x21, 0x00


	//----- nvinfo : EIATTR_KPARAM_INFO
	.align		4
.L_17:
        /*0058*/ 	.byte	0x04, 0x17
        /*005a*/ 	.short	(.L_19 - .L_18)
.L_18:
        /*005c*/ 	.word	0x00000000
        /*0060*/ 	.short	0x0000
        /*0062*/ 	.short	0x0000
        /*0064*/ 	.byte	0x00, 0xf5, 0x21, 0x00


	//----- nvinfo : EIATTR_SPARSE_MMA_MASK
	.align		4
.L_19:
        /*0068*/ 	.byte	0x03, 0x50
        /*006a*/ 	.short	0x0000


	//----- nvinfo : EIATTR_MAXREG_COUNT
	.align		4
        /*006c*/ 	.byte	0x03, 0x1b
        /*006e*/ 	.short	0x00ff


	//----- nvinfo : EIATTR_NUM_BARRIERS
	.align		4
        /*0070*/ 	.byte	0x02, 0x4c
        /*0072*/ 	.byte	0x01
	.zero		1


	//----- nvinfo : EIATTR_MERCURY_ISA_VERSION
	.align		4
        /*0074*/ 	.byte	0x03, 0x5f
        /*0076*/ 	.short	0x0101


	//----- nvinfo : EIATTR_VRC_CTA_INIT_COUNT
	.align		4
        /*0078*/ 	.byte	0x02, 0x4a
	.zero		1
	.zero		1


	//----- nvinfo : EIATTR_EXIT_INSTR_OFFSETS
	.align		4
        /*007c*/ 	.byte	0x04, 0x1c
        /*007e*/ 	.short	(.L_21 - .L_20)


	//   ....[0]....
.L_20:
        /*0080*/ 	.word	0x000008a0


	//   ....[1]....
        /*0084*/ 	.word	0x000008f0


	//----- nvinfo : EIATTR_CBANK_PARAM_SIZE
	.align		4
.L_21:
        /*0088*/ 	.byte	0x03, 0x19
        /*008a*/ 	.short	0x0024


	//----- nvinfo : EIATTR_PARAM_CBANK
	.align		4
        /*008c*/ 	.byte	0x04, 0x0a
        /*008e*/ 	.short	(.L_23 - .L_22)
	.align		4
.L_22:
        /*0090*/ 	.word	index@(.nv.constant0._Z23matrixMultiSharedKernelPfS_S_iii)
        /*0094*/ 	.short	0x0380
        /*0096*/ 	.short	0x0024


	//----- nvinfo : EIATTR_SW_WAR
	.align		4
.L_23:
        /*0098*/ 	.byte	0x04, 0x36
        /*009a*/ 	.short	(.L_25 - .L_24)
.L_24:
        /*009c*/ 	.word	0x00000008
.L_25:


//--------------------- .nv.callgraph             --------------------------
	.section	.nv.callgraph,"",@"SHT_CUDA_CALLGRAPH"
	.align	4
	.sectionentsize	8
	.align		4
        /*0000*/ 	.word	0x00000000
	.align		4
        /*0004*/ 	.word	0xffffffff
	.align		4
        /*0008*/ 	.word	0x00000000
	.align		4
        /*000c*/ 	.word	0xfffffffe
	.align		4
        /*0010*/ 	.word	0x00000000
	.align		4
        /*0014*/ 	.word	0xfffffffd
	.align		4
        /*0018*/ 	.word	0x00000000
	.align		4
        /*001c*/ 	.word	0xfffffffc


//--------------------- .text._Z23matrixMultiSharedKernelPfS_S_iii --------------------------
	.section	.text._Z23matrixMultiSharedKernelPfS_S_iii,"ax",@progbits
	.align	128
        .global         _Z23matrixMultiSharedKernelPfS_S_iii
        .type           _Z23matrixMultiSharedKernelPfS_S_iii,@function
        .size           _Z23matrixMultiSharedKernelPfS_S_iii,(.L_x_3 - _Z23matrixMultiSharedKernelPfS_S_iii)
        .other          _Z23matrixMultiSharedKernelPfS_S_iii,@"STO_CUDA_ENTRY STV_DEFAULT"
_Z23matrixMultiSharedKernelPfS_S_iii:
.text._Z23matrixMultiSharedKernelPfS_S_iii:
[----:B------:R-:W-:Y:S01]  /*0000*/  LDC R1, c[0x0][0x37c] ;  /* 0x0000df00ff017b82 */ /* 0x000fe20000000800 */
[----:B------:R-:W0:Y:S01]  /*0010*/  LDCU UR4, c[0x0][0x3a0] ;  /* 0x00007400ff0477ac */ /* 0x000e220008000800 */
[----:B------:R-:W1:Y:S06]  /*0020*/  S2R R9, SR_TID.Y ;  /* 0x0000000000097919 */ /* 0x000e6c0000002200 */
[----:B------:R-:W2:Y:S01]  /*0030*/  S2UR UR5, SR_CgaCtaId ;  /* 0x00000000000579c3 */ /* 0x000ea20000008800 */
[----:B------:R-:W-:Y:S01]  /*0040*/  HFMA2 R21, -RZ, RZ, 0, 0 ;  /* 0x00000000ff157431 */ /* 0x000fe200000001ff */
[----:B------:R-:W3:Y:S01]  /*0050*/  LDCU UR7, c[0x0][0x39c] ;  /* 0x00007380ff0777ac */ /* 0x000ee20008000800 */
[----:B------:R-:W1:Y:S01]  /*0060*/  S2R R20, SR_CTAID.Y ;  /* 0x0000000000147919 */ /* 0x000e620000002600 */
[----:B------:R-:W4:Y:S01]  /*0070*/  LDCU.64 UR8, c[0x0][0x358] ;  /* 0x00006b00ff0877ac */ /* 0x000f220008000a00 */
[----:B------:R-:W5:Y:S03]  /*0080*/  S2R R0, SR_TID.X ;  /* 0x0000000000007919 */ /* 0x000f660000002100 */
[----:B------:R-:W4:Y:S01]  /*0090*/  LDC.64 R4, c[0x0][0x380] ;  /* 0x0000e000ff047b82 */ /* 0x000f220000000a00 */
[----:B------:R-:W3:Y:S01]  /*00a0*/  S2R R19, SR_CTAID.X ;  /* 0x0000000000137919 */ /* 0x000ee20000002500 */
[----:B0-----:R-:W-:Y:S01]  /*00b0*/  MOV R2, UR4 ;  /* 0x0000000400027c02 */ /* 0x001fe20008000f00 */
[----:B------:R-:W-:-:S03]  /*00c0*/  UMOV UR4, 0x400 ;  /* 0x0000040000047882 */ /* 0x000fc60000000000 */
[C---:B------:R-:W-:Y:S02]  /*00d0*/  ISETP.GE.AND P0, PT, R2.reuse, RZ, PT ;  /* 0x000000ff0200720c */ /* 0x040fe40003f06270 */
[C---:B------:R-:W-:Y:S02]  /*00e0*/  IADD3 R6, PT, PT, -R2.reuse, RZ, RZ ;  /* 0x000000ff02067210 */ /* 0x040fe40007ffe1ff */
[----:B------:R-:W-:Y:S01]  /*00f0*/  IADD3 R3, PT, PT, R2, 0x1f, RZ ;  /* 0x0000001f02037810 */ /* 0x000fe20007ffe0ff */
[----:B--2---:R-:W-:Y:S01]  /*0100*/  ULEA UR6, UR5, UR4, 0x18 ;  /* 0x0000000405067291 */ /* 0x004fe2000f8ec0ff */
[----:B------:R-:W-:Y:S01]  /*0110*/  SHF.R.U32.HI R6, RZ, 0x5, R6 ;  /* 0x00000005ff067819 */ /* 0x000fe20000011606 */
[----:B------:R-:W-:-:S03]  /*0120*/  UIADD3 UR4, UPT, UPT, UR4, 0x1000, URZ ;  /* 0x0000100004047890 */ /* 0x000fc6000fffe0ff */
[----:B------:R-:W-:Y:S01]  /*0130*/  IADD3 R6, PT, PT, -R6, RZ, RZ ;  /* 0x000000ff06067210 */ /* 0x000fe20007ffe1ff */
[----:B------:R-:W-:Y:S02]  /*0140*/  ULEA UR4, UR5, UR4, 0x18 ;  /* 0x0000000405047291 */ /* 0x000fe4000f8ec0ff */
[----:B------:R-:W-:Y:S02]  /*0150*/  @P0 SHF.R.U32.HI R6, RZ, 0x5, R3 ;  /* 0x00000005ff060819 */ /* 0x000fe40000011603 */
[----:B-1----:R-:W-:Y:S02]  /*0160*/  LEA R20, R20, R9, 0x5 ;  /* 0x0000000914147211 */ /* 0x002fe400078e28ff */
[----:B------:R-:W-:Y:S01]  /*0170*/  ISETP.GT.AND P0, PT, R6, RZ, PT ;  /* 0x000000ff0600720c */ /* 0x000fe20003f04270 */
[--C-:B-----5:R-:W-:Y:S02]  /*0180*/  IMAD R3, R9, R2, R0.reuse ;  /* 0x0000000209037224 */ /* 0x120fe400078e0200 */
[----:B---3--:R-:W-:-:S03]  /*0190*/  IMAD R7, R20, UR7, R0 ;  /* 0x0000000714077c24 */ /* 0x008fc6000f8e0200 */
[----:B------:R-:W-:Y:S01]  /*01a0*/  LEA R3, R19, R3, 0x5 ;  /* 0x0000000313037211 */ /* 0x000fe200078e28ff */
[----:B----4-:R-:W-:Y:S01]  /*01b0*/  IMAD.WIDE R10, R7, 0x4, R4 ;  /* 0x00000004070a7825 */ /* 0x010fe200078e0204 */
[----:B------:R-:W-:-:S05]  /*01c0*/  LEA R19, R19, R0, 0x5 ;  /* 0x0000000013137211 */ /* 0x000fca00078e28ff */
[----:B------:R-:W-:Y:S05]  /*01d0*/  @!P0 BRA `(.L_x_0) ;  /* 0x0000000400a48947 */ /* 0x000fea0003800000 */
[----:B------:R-:W0:Y:S01]  /*01e0*/  LDC R2, c[0x0][0x3a0] ;  /* 0x0000e800ff027b82 */ /* 0x000e220000000800 */
[----:B------:R-:W-:Y:S01]  /*01f0*/  LEA R16, R0, UR4, 0x2 ;  /* 0x0000000400107c11 */ /* 0x000fe2000f8e10ff */
[----:B------:R-:W1:Y:S01]  /*0200*/  LDCU.64 UR10, c[0x0][0x398] ;  /* 0x00007300ff0a77ac */ /* 0x000e620008000a00 */
[C---:B------:R-:W-:Y:S02]  /*0210*/  LEA R18, R9.reuse, UR6, 0x7 ;  /* 0x0000000609127c11 */ /* 0x040fe4000f8e38ff */
[----:B------:R-:W-:Y:S01]  /*0220*/  MOV R4, R3 ;  /* 0x0000000300047202 */ /* 0x000fe20000000f00 */
[----:B------:R-:W-:Y:S01]  /*0230*/  UMOV UR4, URZ ;  /* 0x000000ff00047c82 */ /* 0x000fe20008000000 */
[----:B------:R-:W-:Y:S01]  /*0240*/  MOV R3, R7 ;  /* 0x0000000700037202 */ /* 0x000fe20000000f00 */
[----:B------:R-:W2:Y:S01]  /*0250*/  LDC.64 R22, c[0x0][0x380] ;  /* 0x0000e000ff167b82 */ /* 0x000ea20000000a00 */
[----:B------:R-:W-:Y:S02]  /*0260*/  MOV R5, R9 ;  /* 0x0000000900057202 */ /* 0x000fe40000000f00 */
[----:B------:R-:W-:-:S02]  /*0270*/  LEA R7, R9, R16, 0x7 ;  /* 0x0000001009077211 */ /* 0x000fc400078e38ff */
[----:B------:R-:W-:-:S07]  /*0280*/  LEA R17, R0, R18, 0x2 ;  /* 0x0000001200117211 */ /* 0x000fce00078e10ff */
.L_x_1:
[----:B0-----:R-:W-:Y:S01]  /*0290*/  ISETP.GE.AND P0, PT, R19, R2, PT ;  /* 0x000000021300720c */ /* 0x001fe20003f06270 */
[----:B------:R-:W-:Y:S01]  /*02a0*/  HFMA2 R26, -RZ, RZ, 0, 0 ;  /* 0x00000000ff1a7431 */ /* 0x000fe200000001ff */
[----:B-1----:R-:W-:Y:S02]  /*02b0*/  ISETP.GE.AND P1, PT, R0, UR11, PT ;  /* 0x0000000b00007c0c */ /* 0x002fe4000bf26270 */
[----:B------:R-:W-:Y:S02]  /*02c0*/  ISETP.GE.OR P0, PT, R5, UR11, P0 ;  /* 0x0000000b05007c0c */ /* 0x000fe40008706670 */
[----:B------:R-:W-:Y:S02]  /*02d0*/  ISETP.GE.OR P1, PT, R20, UR10, P1 ;  /* 0x0000000a14007c0c */ /* 0x000fe40008f26670 */
[----:B------:R-:W-:-:S09]  /*02e0*/  MOV R24, RZ ;  /* 0x000000ff00187202 */ /* 0x000fd20000000f00 */
[----:B------:R-:W0:Y:S02]  /*02f0*/  @!P0 LDC.64 R8, c[0x0][0x388] ;  /* 0x0000e200ff088b82 */ /* 0x000e240000000a00 */
[----:B------:R-:W3:Y:S01]  /*0300*/  @!P1 LDG.E R24, desc[UR8][R10.64] ;  /* 0x000000080a189981 */ /* 0x000ee2000c1e1900 */
[----:B0-----:R-:W-:-:S05]  /*0310*/  @!P0 IMAD.WIDE R8, R4, 0x4, R8 ;  /* 0x0000000404088825 */ /* 0x001fca00078e0208 */
[----:B------:R-:W4:Y:S04]  /*0320*/  @!P0 LDG.E R26, desc[UR8][R8.64] ;  /* 0x00000008081a8981 */ /* 0x000f28000c1e1900 */
[----:B---3--:R-:W-:Y:S04]  /*0330*/  STS [R17], R24 ;  /* 0x0000001811007388 */ /* 0x008fe80000000800 */
[----:B----4-:R-:W-:Y:S01]  /*0340*/  STS [R7], R26 ;  /* 0x0000001a07007388 */ /* 0x010fe20000000800 */
[----:B------:R-:W-:Y:S06]  /*0350*/  BAR.SYNC.DEFER_BLOCKING 0x0 ;  /* 0x0000000000007b1d */ /* 0x000fec0000010000 */
[----:B------:R-:W-:Y:S04]  /*0360*/  LDS R27, [R16] ;  /* 0x00000000101b7984 */ /* 0x000fe80000000800 */
[----:B------:R-:W0:Y:S04]  /*0370*/  LDS.128 R12, [R18] ;  /* 0x00000000120c7984 */ /* 0x000e280000000c00 */
[----:B------:R-:W1:Y:S04]  /*0380*/  LDS R29, [R16+0x80] ;  /* 0x00008000101d7984 */ /* 0x000e680000000800 */
[----:B------:R-:W3:Y:S04]  /*0390*/  LDS R25, [R16+0x100] ;  /* 0x0001000010197984 */ /* 0x000ee80000000800 */
[----:B------:R-:W-:Y:S04]  /*03a0*/  LDS.128 R8, [R18+0x10] ;  /* 0x0000100012087984 */ /* 0x000fe80000000c00 */
[----:B------:R-:W-:Y:S01]  /*03b0*/  LDS R24, [R16+0x280] ;  /* 0x0002800010187984 */ /* 0x000fe20000000800 */
[----:B0-----:R-:W-:-:S03]  /*03c0*/  FFMA R28, R12, R27, R21 ;  /* 0x0000001b0c1c7223 */ /* 0x001fc60000000015 */
[----:B------:R-:W0:Y:S01]  /*03d0*/  LDS R12, [R16+0x180] ;  /* 0x00018000100c7984 */ /* 0x000e220000000800 */
[----:B-1----:R-:W-:-:S03]  /*03e0*/  FFMA R28, R29, R13, R28 ;  /* 0x0000000d1d1c7223 */ /* 0x002fc6000000001c */
[----:B------:R-:W1:Y:S01]  /*03f0*/  LDS R13, [R16+0x200] ;  /* 0x00020000100d7984 */ /* 0x000e620000000800 */
[----:B---3--:R-:W-:-:S03]  /*0400*/  FFMA R25, R25, R14, R28 ;  /* 0x0000000e19197223 */ /* 0x008fc6000000001c */
[----:B------:R-:W3:Y:S01]  /*0410*/  LDS R21, [R16+0x300] ;  /* 0x0003000010157984 */ /* 0x000ee20000000800 */
[----:B0-----:R-:W-:-:S03]  /*0420*/  FFMA R15, R12, R15, R25 ;  /* 0x0000000f0c0f7223 */ /* 0x001fc60000000019 */
[----:B------:R-:W-:Y:S01]  /*0430*/  LDS R25, [R16+0x400] ;  /* 0x0004000010197984 */ /* 0x000fe20000000800 */
[----:B-1----:R-:W-:-:S03]  /*0440*/  FFMA R13, R8, R13, R15 ;  /* 0x0000000d080d7223 */ /* 0x002fc6000000000f */
[----:B------:R-:W0:Y:S01]  /*0450*/  LDS R8, [R16+0x380] ;  /* 0x0003800010087984 */ /* 0x000e220000000800 */
[----:B------:R-:W-:-:S03]  /*0460*/  FFMA R26, R24, R9, R13 ;  /* 0x00000009181a7223 */ /* 0x000fc6000000000d */
[----:B------:R-:W1:Y:S04]  /*0470*/  LDS.128 R12, [R18+0x20] ;  /* 0x00002000120c7984 */ /* 0x000e680000000c00 */
[----:B------:R-:W4:Y:S01]  /*0480*/  LDS R24, [R16+0x480] ;  /* 0x0004800010187984 */ /* 0x000f220000000800 */
[----:B---3--:R-:W-:-:S03]  /*0490*/  FFMA R9, R21, R10, R26 ;  /* 0x0000000a15097223 */ /* 0x008fc6000000001a */
[----:B------:R-:W3:Y:S01]  /*04a0*/  LDS R21, [R16+0x500] ;  /* 0x0005000010157984 */ /* 0x000ee20000000800 */
[----:B0-----:R-:W-:-:S04]  /*04b0*/  FFMA R9, R8, R11, R9 ;  /* 0x0000000b08097223 */ /* 0x001fc80000000009 */
[----:B-1----:R-:W-:Y:S02]  /*04c0*/  FFMA R9, R12, R25, R9 ;  /* 0x000000190c097223 */ /* 0x002fe40000000009 */
[----:B------:R-:W0:Y:S02]  /*04d0*/  LDS R12, [R16+0x580] ;  /* 0x00058000100c7984 */ /* 0x000e240000000800 */
[----:B----4-:R-:W-:Y:S02]  /*04e0*/  FFMA R26, R24, R13, R9 ;  /* 0x0000000d181a7223 */ /* 0x010fe40000000009 */
[----:B------:R-:W-:Y:S04]  /*04f0*/  LDS R25, [R16+0x600] ;  /* 0x0006000010197984 */ /* 0x000fe80000000800 */
        /* <DEDUP_REMOVED lines=36> */
[----:B------:R-:W1:Y:S01]  /*0740*/  LDS.128 R8, [R18+0x70] ;  /* 0x0000700012087984 */ /* 0x000e620000000c00 */
[----:B---3--:R-:W-:-:S03]  /*0750*/  FFMA R21, R21, R14, R24 ;  /* 0x0000000e15157223 */ /* 0x008fc60000000018 */
[----:B------:R-:W3:Y:S04]  /*0760*/  LDS R25, [R16+0xe80] ;  /* 0x000e800010197984 */ /* 0x000ee80000000800 */
[----:B------:R-:W4:Y:S04]  /*0770*/  LDS R24, [R16+0xf00] ;  /* 0x000f000010187984 */ /* 0x000f280000000800 */
[----:B------:R-:W5:Y:S01]  /*0780*/  LDS R14, [R16+0xf80] ;  /* 0x000f8000100e7984 */ /* 0x000f620000000800 */
[----:B------:R-:W-:Y:S01]  /*0790*/  UIADD3 UR4, UPT, UPT, UR4, 0x1, URZ ;  /* 0x0000000104047890 */ /* 0x000fe2000fffe0ff */
[----:B------:R-:W-:Y:S05]  /*07a0*/  BAR.SYNC.DEFER_BLOCKING 0x0 ;  /* 0x0000000000007b1d */ /* 0x000fea0000010000 */
[----:B------:R-:W-:Y:S01]  /*07b0*/  ISETP.LE.AND P0, PT, R6, UR4, PT ;  /* 0x0000000406007c0c */ /* 0x000fe2000bf03270 */
[----:B0-----:R-:W-:-:S04]  /*07c0*/  FFMA R15, R12, R15, R21 ;  /* 0x0000000f0c0f7223 */ /* 0x001fc80000000015 */
[----:B-1----:R-:W-:-:S04]  /*07d0*/  FFMA R8, R8, R13, R15 ;  /* 0x0000000d08087223 */ /* 0x002fc8000000000f */
[----:B---3--:R-:W-:Y:S01]  /*07e0*/  FFMA R9, R25, R9, R8 ;  /* 0x0000000919097223 */ /* 0x008fe20000000008 */
[----:B------:R-:W-:-:S03]  /*07f0*/  IADD3 R3, PT, PT, R3, 0x20, RZ ;  /* 0x0000002003037810 */ /* 0x000fc60007ffe0ff */
[----:B----4-:R-:W-:Y:S01]  /*0800*/  FFMA R9, R24, R10, R9 ;  /* 0x0000000a18097223 */ /* 0x010fe20000000009 */
[----:B------:R-:W-:Y:S02]  /*0810*/  IADD3 R0, PT, PT, R0, 0x20, RZ ;  /* 0x0000002000007810 */ /* 0x000fe40007ffe0ff */
[----:B------:R-:W-:Y:S01]  /*0820*/  IADD3 R5, PT, PT, R5, 0x20, RZ ;  /* 0x0000002005057810 */ /* 0x000fe20007ffe0ff */
[----:B-----5:R-:W-:Y:S01]  /*0830*/  FFMA R21, R14, R11, R9 ;  /* 0x0000000b0e157223 */ /* 0x020fe20000000009 */
[----:B--2---:R-:W-:Y:S01]  /*0840*/  IMAD.WIDE R10, R3, 0x4, R22 ;  /* 0x00000004030a7825 */ /* 0x004fe200078e0216 */
[----:B------:R-:W-:Y:S01]  /*0850*/  LEA R4, R2, R4, 0x5 ;  /* 0x0000000402047211 */ /* 0x000fe200078e28ff */
[----:B------:R-:W-:Y:S06]  /*0860*/  @!P0 BRA `(.L_x_1) ;  /* 0xfffffff800888947 */ /* 0x000fec000383ffff */
.L_x_0:
[----:B------:R-:W0:Y:S01]  /*0870*/  LDCU UR4, c[0x0][0x398] ;  /* 0x00007300ff0477ac */ /* 0x000e220008000800 */
[----:B------:R-:W-:-:S04]  /*0880*/  ISETP.GE.AND P0, PT, R19, R2, PT ;  /* 0x000000021300720c */ /* 0x000fc80003f06270 */
[----:B0-----:R-:W-:-:S13]  /*0890*/  ISETP.GE.OR P0, PT, R20, UR4, P0 ;  /* 0x0000000414007c0c */ /* 0x001fda0008706670 */
[----:B------:R-:W-:Y:S05]  /*08a0*/  @P0 EXIT ;  /* 0x000000000000094d */ /* 0x000fea0003800000 */
[----:B------:R-:W0:Y:S01]  /*08b0*/  LDC.64 R4, c[0x0][0x390] ;  /* 0x0000e400ff047b82 */ /* 0x000e220000000a00 */
[----:B------:R-:W-:-:S04]  /*08c0*/  IMAD R3, R20, R2, R19 ;  /* 0x0000000214037224 */ /* 0x000fc800078e0213 */
[----:B0-----:R-:W-:-:S05]  /*08d0*/  IMAD.WIDE.U32 R2, R3, 0x4, R4 ;  /* 0x0000000403027825 */ /* 0x001fca00078e0004 */
[----:B------:R-:W-:Y:S01]  /*08e0*/  STG.E desc[UR8][R2.64], R21 ;  /* 0x0000001502007986 */ /* 0x000fe2000c101908 */
[----:B------:R-:W-:Y:S05]  /*08f0*/  EXIT ;  /* 0x000000000000794d */ /* 0x000fea0003800000 */
.L_x_2:
[----:B------:R-:W-:-:S00]  /*0900*/  BRA `(.L_x_2) ;  /* 0xfffffffc00fc7947 */ /* 0x000fc0000383ffff */
[----:B------:R-:W-:-:S00]  /*0910*/  NOP ;  /* 0x0000000000007918 */ /* 0x000fc00000000000 */
        /* <DEDUP_REMOVED lines=14> */
.L_x_3:


//--------------------- .nv.shared._Z23matrixMultiSharedKernelPfS_S_iii --------------------------
	.section	.nv.shared._Z23matrixMultiSharedKernelPfS_S_iii,"aw",@nobits
	.sectionflags	@""
	.align	4
.nv.shared._Z23matrixMultiSharedKernelPfS_S_iii:
	.zero		9216


//--------------------- .nv.shared.reserved.0     --------------------------
	.section	.nv.shared.reserved.0,"aw",@nobits
	.weak		__nv_reservedSMEM_offset_0_alias
	.size		__nv_reservedSMEM_offset_0_alias, 0, 64
	.other		__nv_reservedSMEM_offset_0_alias,@"STO_CUDA_RESERVED_SHARED STV_DEFAULT"
__nv_reservedSMEM_offset_0_alias:
	.zero		0
	.zero		64


//--------------------- .nv.constant0._Z23matrixMultiSharedKernelPfS_S_iii --------------------------
	.section	.nv.constant0._Z23matrixMultiSharedKernelPfS_S_iii,"a",@progbits
	.sectionflags	@""
	.align	4
.nv.constant0._Z23matrixMultiSharedKernelPfS_S_iii:
	.zero		932


//--------------------- SYMBOLS --------------------------

	.type		.nv.reservedSmem.offset0,@object
	.size		.nv.reservedSmem.offset0,0x4
	.type		.nv.reservedSmem.cap,@object
	.size		.nv.reservedSmem.cap,0x4
